	.headerflags	@"EF_CUDA_TEXMODE_UNIFIED EF_CUDA_64BIT_ADDRESS EF_CUDA_ACCELERATORS EF_CUDA_SM90 EF_CUDA_VIRTUAL_SM(EF_CUDA_SM90)"
	.elftype	@"ET_EXEC"


//--------------------- .nv.info                  --------------------------
	.section	.nv.info,"",@"SHT_CUDA_INFO"
	.align	4


	//----- nvinfo : EIATTR_REGCOUNT
	.align		4
        /*0000*/ 	.byte	0x04, 0x2f
        /*0002*/ 	.short	(.L_1 - .L_0)
	.align		4
.L_0:
        /*0004*/ 	.word	index@(triton_poi_fused_convolution_relu_13)
        /*0008*/ 	.word	0x0000001b


	//----- nvinfo : EIATTR_MIN_STACK_SIZE
	.align		4
.L_1:
        /*000c*/ 	.byte	0x04, 0x12
        /*000e*/ 	.short	(.L_3 - .L_2)
	.align		4
.L_2:
        /*0010*/ 	.word	index@(triton_poi_fused_convolution_relu_13)
        /*0014*/ 	.word	0x00000000


	//----- nvinfo : EIATTR_FRAME_SIZE
	.align		4
.L_3:
        /*0018*/ 	.byte	0x04, 0x11
        /*001a*/ 	.short	(.L_5 - .L_4)
	.align		4
.L_4:
        /*001c*/ 	.word	index@(triton_poi_fused_convolution_relu_13)
        /*0020*/ 	.word	0x00000000


	//----- nvinfo : EIATTR_MIN_STACK_SIZE
	.align		4
.L_5:
        /*0024*/ 	.byte	0x04, 0x12
        /*0026*/ 	.short	(.L_7 - .L_6)
	.align		4
.L_6:
        /*0028*/ 	.word	index@(triton_poi_fused_convolution_relu_13)
        /*002c*/ 	.word	0x00000000
.L_7:


//--------------------- .nv.info.triton_poi_fused_convolution_relu_13 --------------------------
	.section	.nv.info.triton_poi_fused_convolution_relu_13,"",@"SHT_CUDA_INFO"
	.sectionflags	@""
	.align	4


	//----- nvinfo : EIATTR_CUDA_API_VERSION
	.align		4
        /*0000*/ 	.byte	0x04, 0x37
        /*0002*/ 	.short	(.L_9 - .L_8)
.L_8:
        /*0004*/ 	.word	0x0000007c


	//----- nvinfo : EIATTR_KPARAM_INFO
	.align		4
.L_9:
        /*0008*/ 	.byte	0x04, 0x17
        /*000a*/ 	.short	(.L_11 - .L_10)
.L_10:
        /*000c*/ 	.word	0x00000000
        /*0010*/ 	.short	0x0004
        /*0012*/ 	.short	0x001c
        /*0014*/ 	.byte	0x00, 0xf0, 0x11, 0x00


	//----- nvinfo : EIATTR_KPARAM_INFO
	.align		4
.L_11:
        /*0018*/ 	.byte	0x04, 0x17
        /*001a*/ 	.short	(.L_13 - .L_12)
.L_12:
        /*001c*/ 	.word	0x00000000
        /*0020*/ 	.short	0x0003
        /*0022*/ 	.short	0x0018
        /*0024*/ 	.byte	0x00, 0xf0, 0x11, 0x00


	//----- nvinfo : EIATTR_KPARAM_INFO
	.align		4
.L_13:
        /*0028*/ 	.byte	0x04, 0x17
        /*002a*/ 	.short	(.L_15 - .L_14)
.L_14:
        /*002c*/ 	.word	0x00000000
        /*0030*/ 	.short	0x0002
        /*0032*/ 	.short	0x0010
        /*0034*/ 	.byte	0x00, 0xf4, 0x21, 0x00


	//----- nvinfo : EIATTR_KPARAM_INFO
	.align		4
.L_15:
        /*0038*/ 	.byte	0x04, 0x17
        /*003a*/ 	.short	(.L_17 - .L_16)
.L_16:
        /*003c*/ 	.word	0x00000000
        /*0040*/ 	.short	0x0001
        /*0042*/ 	.short	0x0008
        /*0044*/ 	.byte	0x00, 0xf4, 0x21, 0x00


	//----- nvinfo : EIATTR_KPARAM_INFO
	.align		4
.L_17:
        /*0048*/ 	.byte	0x04, 0x17
        /*004a*/ 	.short	(.L_19 - .L_18)
.L_18:
        /*004c*/ 	.word	0x00000000
        /*0050*/ 	.short	0x0000
        /*0052*/ 	.short	0x0000
        /*0054*/ 	.byte	0x00, 0xf4, 0x21, 0x00


	//----- nvinfo : EIATTR_SPARSE_MMA_MASK
	.align		4
.L_19:
        /*0058*/ 	.byte	0x03, 0x50
        /*005a*/ 	.short	0x0000


	//----- nvinfo : EIATTR_MAXREG_COUNT
	.align		4
        /*005c*/ 	.byte	0x03, 0x1b
        /*005e*/ 	.short	0x00ff


	//----- nvinfo : EIATTR_EXIT_INSTR_OFFSETS
	.align		4
        /*0060*/ 	.byte	0x04, 0x1c
        /*0062*/ 	.short	(.L_21 - .L_20)


	//   ....[0]....
.L_20:
        /*0064*/ 	.word	0x00000690


	//   ....[1]....
        /*0068*/ 	.word	0x000006f0


	//----- nvinfo : EIATTR_REQNTID
	.align		4
.L_21:
        /*006c*/ 	.byte	0x04, 0x10
        /*006e*/ 	.short	(.L_23 - .L_22)
.L_22:
        /*0070*/ 	.word	0x00000080
        /*0074*/ 	.word	0x00000001
        /*0078*/ 	.word	0x00000001


	//----- nvinfo : EIATTR_CBANK_PARAM_SIZE
	.align		4
.L_23:
        /*007c*/ 	.byte	0x03, 0x19
        /*007e*/ 	.short	0x0020


	//----- nvinfo : EIATTR_PARAM_CBANK
	.align		4
        /*0080*/ 	.byte	0x04, 0x0a
        /*0082*/ 	.short	(.L_25 - .L_24)
	.align		4
.L_24:
        /*0084*/ 	.word	index@(.nv.constant0.triton_poi_fused_convolution_relu_13)
        /*0088*/ 	.short	0x0210
        /*008a*/ 	.short	0x0020


	//----- nvinfo : EIATTR_SW_WAR
	.align		4
.L_25:
        /*008c*/ 	.byte	0x04, 0x36
        /*008e*/ 	.short	(.L_27 - .L_26)
.L_26:
        /*0090*/ 	.word	0x00000008
.L_27:


//--------------------- .nv.callgraph             --------------------------
	.section	.nv.callgraph,"",@"SHT_CUDA_CALLGRAPH"
	.align	4
	.sectionentsize	8
	.align		4
        /*0000*/ 	.word	0x00000000
	.align		4
        /*0004*/ 	.word	0xffffffff
	.align		4
        /*0008*/ 	.word	0x00000000
	.align		4
        /*000c*/ 	.word	0xfffffffe
	.align		4
        /*0010*/ 	.word	0x00000000
	.align		4
        /*0014*/ 	.word	0xfffffffd
	.align		4
        /*0018*/ 	.word	0x00000000
	.align		4
        /*001c*/ 	.word	0xfffffffc


//--------------------- .text.triton_poi_fused_convolution_relu_13 --------------------------
	.section	.text.triton_poi_fused_convolution_relu_13,"ax",@progbits
	.sectionflags	@"SHF_BARRIERS=1"
	.align	128
        .global         triton_poi_fused_convolution_relu_13
        .type           triton_poi_fused_convolution_relu_13,@function
        .size           triton_poi_fused_convolution_relu_13,(.L_x_1 - triton_poi_fused_convolution_relu_13)
        .other          triton_poi_fused_convolution_relu_13,@"STO_CUDA_ENTRY STV_DEFAULT"
triton_poi_fused_convolution_relu_13:
.text.triton_poi_fused_convolution_relu_13:
[----:B------:R-:W0:Y:S02]  /*0000*/  LDC R1, c[0x0][0x28] ;  /* 0x00000a00ff017b82 */ /* 0x000e240000000800 */
[----:B------:R-:W1:Y:S01]  /*0010*/  S2R R3, SR_CTAID.Y ;  /* 0x0000000000037919 */ /* 0x000e620000002600 */
[----:B------:R-:W2:Y:S01]  /*0020*/  LDC.64 R4, c[0x0][0x218] ;  /* 0x00008600ff047b82 */ /* 0x000ea20000000a00 */
[----:B------:R-:W-:Y:S01]  /*0030*/  ULDC.64 UR6, c[0x0][0x208] ;  /* 0x0000820000067ab9 */ /* 0x000fe20000000a00 */
[----:B------:R-:W3:Y:S01]  /*0040*/  S2R R2, SR_TID.X ;  /* 0x0000000000027919 */ /* 0x000ee20000002100 */
[----:B------:R-:W4:Y:S05]  /*0050*/  S2R R11, SR_CTAID.X ;  /* 0x00000000000b7919 */ /* 0x000f2a0000002500 */
[----:B------:R-:W5:Y:S01]  /*0060*/  LDC.64 R12, c[0x0][0x210] ;  /* 0x00008400ff0c7b82 */ /* 0x000f620000000a00 */
[----:B-1----:R-:W-:-:S02]  /*0070*/  IMAD.SHL.U32 R3, R3, 0x200, RZ ;  /* 0x0000020003037824 */ /* 0x002fc400078e00ff */
[----:B---3--:R-:W-:-:S05]  /*0080*/  IMAD.SHL.U32 R0, R2, 0x4, RZ ;  /* 0x0000000402007824 */ /* 0x008fca00078e00ff */
[----:B------:R-:W-:-:S04]  /*0090*/  LOP3.LUT R0, R3, 0x1fc, R0, 0xf8, !PT ;  /* 0x000001fc03007812 */ /* 0x000fc800078ef800 */
[----:B------:R-:W-:Y:S02]  /*00a0*/  SHF.R.S32.HI R7, RZ, 0x1f, R0 ;  /* 0x0000001fff077819 */ /* 0x000fe40000011400 */
[----:B------:R-:W-:Y:S02]  /*00b0*/  ISETP.GE.AND P2, PT, R0, 0x200, PT ;  /* 0x000002000000780c */ /* 0x000fe40003f46270 */
[----:B------:R-:W-:-:S04]  /*00c0*/  LEA.HI R7, R7, R0, RZ, 0x7 ;  /* 0x0000000007077211 */ /* 0x000fc800078f38ff */
[C---:B------:R-:W-:Y:S01]  /*00d0*/  LOP3.LUT R9, R7.reuse, 0xffffff80, RZ, 0xc0, !PT ;  /* 0xffffff8007097812 */ /* 0x040fe200078ec0ff */
[----:B------:R-:W-:-:S04]  /*00e0*/  IMAD.SHL.U32 R7, R7, 0x400, RZ ;  /* 0x0000040007077824 */ /* 0x000fc800078e00ff */
[----:B------:R-:W-:Y:S01]  /*00f0*/  IMAD.IADD R9, R0, 0x1, -R9 ;  /* 0x0000000100097824 */ /* 0x000fe200078e0a09 */
[----:B------:R-:W-:Y:S01]  /*0100*/  LOP3.LUT R6, R7, 0xfffe0000, RZ, 0xc0, !PT ;  /* 0xfffe000007067812 */ /* 0x000fe200078ec0ff */
[----:B----4-:R-:W-:Y:S02]  /*0110*/  IMAD.SHL.U32 R0, R11, 0x2, RZ ;  /* 0x000000020b007824 */ /* 0x010fe400078e00ff */
[C---:B--2---:R-:W-:Y:S01]  /*0120*/  IMAD.WIDE R20, R9.reuse, 0x4, R4 ;  /* 0x0000000409147825 */ /* 0x044fe200078e0204 */
[----:B------:R-:W-:Y:S02]  /*0130*/  CS2R R4, SRZ ;  /* 0x0000000000047805 */ /* 0x000fe4000001ff00 */
[C---:B------:R-:W-:Y:S01]  /*0140*/  ISETP.LT.AND P0, PT, R0.reuse, 0x400, !P2 ;  /* 0x000004000000780c */ /* 0x040fe20005701270 */
[----:B------:R-:W-:Y:S01]  /*0150*/  IMAD.IADD R6, R9, 0x1, R6 ;  /* 0x0000000109067824 */ /* 0x000fe200078e0206 */
[----:B------:R-:W-:Y:S01]  /*0160*/  CS2R R8, SRZ ;  /* 0x0000000000087805 */ /* 0x000fe2000001ff00 */
[----:B------:R-:W-:-:S02]  /*0170*/  VIADD R14, R0, 0x1 ;  /* 0x00000001000e7836 */ /* 0x000fc40000000000 */
[----:B------:R-:W-:Y:S01]  /*0180*/  IMAD R17, R11, 0x100, R6 ;  /* 0x000001000b117824 */ /* 0x000fe200078e0206 */
[----:B------:R-:W-:Y:S02]  /*0190*/  CS2R R6, SRZ ;  /* 0x0000000000067805 */ /* 0x000fe4000001ff00 */
[----:B------:R-:W-:Y:S02]  /*01a0*/  CS2R R10, SRZ ;  /* 0x00000000000a7805 */ /* 0x000fe4000001ff00 */
[----:B------:R-:W-:Y:S01]  /*01b0*/  ISETP.LT.AND P1, PT, R14, 0x400, !P2 ;  /* 0x000004000e00780c */ /* 0x000fe20005721270 */
[C---:B------:R-:W-:Y:S02]  /*01c0*/  VIADD R19, R17.reuse, 0x80 ;  /* 0x0000008011137836 */ /* 0x040fe40000000000 */
[--C-:B-----5:R-:W-:Y:S01]  /*01d0*/  IMAD.WIDE R16, R17, 0x4, R12.reuse ;  /* 0x0000000411107825 */ /* 0x120fe200078e020c */
[----:B------:R-:W-:Y:S01]  /*01e0*/  CS2R R14, SRZ ;  /* 0x00000000000e7805 */ /* 0x000fe2000001ff00 */
[----:B------:R-:W2:Y:S02]  /*01f0*/  @!P2 LDG.E.EL.128 R8, desc[UR6][R20.64] ;  /* 0x000000061408a981 */ /* 0x000ea4000c2e1d00 */
[----:B------:R-:W-:Y:S01]  /*0200*/  IMAD.WIDE R18, R19, 0x4, R12 ;  /* 0x0000000413127825 */ /* 0x000fe200078e020c */
[----:B------:R-:W-:Y:S01]  /*0210*/  CS2R R12, SRZ ;  /* 0x00000000000c7805 */ /* 0x000fe2000001ff00 */
[----:B------:R1:W2:Y:S05]  /*0220*/  @P0 LDG.E.EL.128 R4, desc[UR6][R16.64] ;  /* 0x0000000610040981 */ /* 0x0002aa000c2e1d00 */
[----:B------:R3:W4:Y:S01]  /*0230*/  @P1 LDG.E.EL.128 R12, desc[UR6][R18.64] ;  /* 0x00000006120c1981 */ /* 0x000722000c2e1d00 */
[----:B------:R-:W5:Y:S01]  /*0240*/  S2UR UR5, SR_CgaCtaId ;  /* 0x00000000000579c3 */ /* 0x000f620000008800 */
[----:B------:R-:W-:Y:S01]  /*0250*/  IMAD.SHL.U32 R22, R2, 0x8, RZ ;  /* 0x0000000802167824 */ /* 0x000fe200078e00ff */
[----:B------:R-:W-:-:S04]  /*0260*/  UMOV UR4, 0x400 ;  /* 0x0000040000047882 */ /* 0x000fc80000000000 */
[----:B------:R-:W-:Y:S01]  /*0270*/  LOP3.LUT R22, R22, 0x3f8, RZ, 0xc0, !PT ;  /* 0x000003f816167812 */ /* 0x000fe200078ec0ff */
[----:B-----5:R-:W-:-:S06]  /*0280*/  UPRMT UR4, UR5, 0x654, UR4 ;  /* 0x0000065405047896 */ /* 0x020fcc0008000004 */
[----:B-1----:R-:W-:-:S05]  /*0290*/  LEA R17, R22, UR4, 0x1 ;  /* 0x0000000416117c11 */ /* 0x002fca000f8e08ff */
[----:B------:R-:W-:Y:S02]  /*02a0*/  IMAD R17, R22, 0x4, R17 ;  /* 0x0000000416117824 */ /* 0x000fe400078e0211 */
[----:B------:R-:W-:-:S05]  /*02b0*/  IMAD.SHL.U32 R23, R2, 0x2, RZ ;  /* 0x0000000202177824 */ /* 0x000fca00078e00ff */
[----:B------:R-:W-:-:S04]  /*02c0*/  LOP3.LUT R23, R23, 0xfe, RZ, 0xc0, !PT ;  /* 0x000000fe17177812 */ /* 0x000fc800078ec0ff */
[----:B------:R-:W-:-:S05]  /*02d0*/  LEA R16, R23, UR4, 0x1 ;  /* 0x0000000417107c11 */ /* 0x000fca000f8e08ff */
[----:B------:R-:W-:Y:S01]  /*02e0*/  IMAD R16, R23, 0x4, R16 ;  /* 0x0000000417107824 */ /* 0x000fe200078e0210 */
[----:B------:R-:W-:Y:S02]  /*02f0*/  LOP3.LUT R3, R3, 0x7f, R2, 0xf8, !PT ;  /* 0x0000007f03037812 */ /* 0x000fe400078ef802 */
[C---:B--2---:R-:W-:Y:S01]  /*0300*/  FSETP.GEU.AND P4, PT, R11.reuse, -R7, PT ;  /* 0x800000070b00720b */ /* 0x044fe20003f8e000 */
[----:B------:R-:W-:Y:S01]  /*0310*/  FADD R7, R11, R7 ;  /* 0x000000070b077221 */ /* 0x000fe20000000000 */
[C---:B------:R-:W-:Y:S01]  /*0320*/  FSETP.GEU.AND P6, PT, R9.reuse, -R5, PT ;  /* 0x800000050900720b */ /* 0x040fe20003fce000 */
[----:B------:R-:W-:Y:S01]  /*0330*/  FADD R5, R9, R5 ;  /* 0x0000000509057221 */ /* 0x000fe20000000000 */
[C---:B------:R-:W-:Y:S01]  /*0340*/  FSETP.GEU.AND P5, PT, R10.reuse, -R6, PT ;  /* 0x800000060a00720b */ /* 0x040fe20003fae000 */
[----:B------:R-:W-:Y:S01]  /*0350*/  FADD R6, R10, R6 ;  /* 0x000000060a067221 */ /* 0x000fe20000000000 */
[C---:B------:R-:W-:Y:S01]  /*0360*/  FSETP.GEU.AND P0, PT, R8.reuse, -R4, PT ;  /* 0x800000040800720b */ /* 0x040fe20003f0e000 */
[----:B------:R-:W-:Y:S01]  /*0370*/  FADD R4, R8, R4 ;  /* 0x0000000408047221 */ /* 0x000fe20000000000 */
[----:B---3--:R-:W-:-:S02]  /*0380*/  FSEL R18, R7, RZ, P4 ;  /* 0x000000ff07127208 */ /* 0x008fc40002000000 */
[C---:B----4-:R-:W-:Y:S01]  /*0390*/  FSETP.GEU.AND P1, PT, R9.reuse, -R13, PT ;  /* 0x8000000d0900720b */ /* 0x050fe20003f2e000 */
[----:B------:R-:W-:Y:S01]  /*03a0*/  FADD R9, R9, R13 ;  /* 0x0000000d09097221 */ /* 0x000fe20000000000 */
[C---:B------:R-:W-:Y:S01]  /*03b0*/  FSETP.GEU.AND P2, PT, R10.reuse, -R14, PT ;  /* 0x8000000e0a00720b */ /* 0x040fe20003f4e000 */
[----:B------:R-:W-:Y:S01]  /*03c0*/  FADD R10, R10, R14 ;  /* 0x0000000e0a0a7221 */ /* 0x000fe20000000000 */
[C---:B------:R-:W-:Y:S01]  /*03d0*/  FSETP.GEU.AND P3, PT, R11.reuse, -R15, PT ;  /* 0x8000000f0b00720b */ /* 0x040fe20003f6e000 */
[----:B------:R-:W-:Y:S01]  /*03e0*/  FADD R11, R11, R15 ;  /* 0x0000000f0b0b7221 */ /* 0x000fe20000000000 */
[C---:B------:R-:W-:Y:S01]  /*03f0*/  FSETP.GEU.AND P4, PT, R8.reuse, -R12, PT ;  /* 0x8000000c0800720b */ /* 0x040fe20003f8e000 */
[----:B------:R-:W-:Y:S01]  /*0400*/  FADD R8, R8, R12 ;  /* 0x0000000c08087221 */ /* 0x000fe20000000000 */
[----:B------:R-:W-:Y:S02]  /*0410*/  FSEL R14, R5, RZ, P6 ;  /* 0x000000ff050e7208 */ /* 0x000fe40003000000 */
[----:B------:R-:W-:-:S02]  /*0420*/  FSEL R6, R6, RZ, P5 ;  /* 0x000000ff06067208 */ /* 0x000fc40002800000 */
[----:B------:R-:W-:Y:S02]  /*0430*/  FSEL R4, R4, RZ, P0 ;  /* 0x000000ff04047208 */ /* 0x000fe40000000000 */
[----:B------:R-:W-:Y:S02]  /*0440*/  FSEL R20, R9, RZ, P1 ;  /* 0x000000ff09147208 */ /* 0x000fe40000800000 */
[----:B------:R-:W-:Y:S02]  /*0450*/  FSEL R22, R10, RZ, P2 ;  /* 0x000000ff0a167208 */ /* 0x000fe40001000000 */
[----:B------:R-:W-:Y:S02]  /*0460*/  FSEL R12, R8, RZ, P4 ;  /* 0x000000ff080c7208 */ /* 0x000fe40002000000 */
[----:B------:R-:W-:Y:S01]  /*0470*/  FSEL R24, R11, RZ, P3 ;  /* 0x000000ff0b187208 */ /* 0x000fe20001800000 */
[----:B------:R-:W-:Y:S04]  /*0480*/  STS [R17+0xc], R14 ;  /* 0x00000c0e11007388 */ /* 0x000fe80000000800 */
[----:B------:R-:W-:Y:S04]  /*0490*/  STS [R17+0x18], R6 ;  /* 0x0000180611007388 */ /* 0x000fe80000000800 */
[----:B------:R-:W-:Y:S04]  /*04a0*/  STS [R17+0x24], R18 ;  /* 0x0000241211007388 */ /* 0x000fe80000000800 */
[----:B------:R1:W-:Y:S04]  /*04b0*/  STS [R17], R4 ;  /* 0x0000000411007388 */ /* 0x0003e80000000800 */
[----:B------:R-:W-:Y:S04]  /*04c0*/  STS [R17+0x10], R20 ;  /* 0x0000101411007388 */ /* 0x000fe80000000800 */
[----:B------:R-:W-:Y:S01]  /*04d0*/  STS [R17+0x1c], R22 ;  /* 0x00001c1611007388 */ /* 0x000fe20000000800 */
[----:B-1----:R-:W1:Y:S03]  /*04e0*/  LDC.64 R4, c[0x0][0x220] ;  /* 0x00008800ff047b82 */ /* 0x002e660000000a00 */
[----:B------:R-:W-:Y:S04]  /*04f0*/  STS [R17+0x4], R12 ;  /* 0x0000040c11007388 */ /* 0x000fe80000000800 */
[----:B------:R2:W-:Y:S01]  /*0500*/  STS [R17+0x28], R24 ;  /* 0x0000281811007388 */ /* 0x0005e20000000800 */
[----:B------:R-:W-:Y:S01]  /*0510*/  BAR.SYNC.DEFER_BLOCKING 0x0 ;  /* 0x0000000000007b1d */ /* 0x000fe20000010000 */
[----:B------:R-:W-:-:S05]  /*0520*/  ISETP.GE.AND P0, PT, R0, 0x400, PT ;  /* 0x000004000000780c */ /* 0x000fca0003f06270 */
[----:B------:R-:W-:Y:S04]  /*0530*/  LDS R6, [R16] ;  /* 0x0000000010067984 */ /* 0x000fe80000000800 */
[----:B------:R-:W3:Y:S04]  /*0540*/  LDS R7, [R16+0x4] ;  /* 0x0000040010077984 */ /* 0x000ee80000000800 */
[----:B------:R-:W-:Y:S04]  /*0550*/  LDS R8, [R16+0x600] ;  /* 0x0006000010087984 */ /* 0x000fe80000000800 */
[----:B------:R-:W4:Y:S04]  /*0560*/  LDS R9, [R16+0x604] ;  /* 0x0006040010097984 */ /* 0x000f280000000800 */
[----:B------:R-:W-:Y:S04]  /*0570*/  LDS R10, [R16+0xc00] ;  /* 0x000c0000100a7984 */ /* 0x000fe80000000800 */
[----:B------:R-:W5:Y:S01]  /*0580*/  LDS R11, [R16+0xc04] ;  /* 0x000c0400100b7984 */ /* 0x000f620000000800 */
[----:B------:R-:W-:-:S02]  /*0590*/  LOP3.LUT R13, R3, 0x80, RZ, 0xfc, !PT ;  /* 0x00000080030d7812 */ /* 0x000fc400078efcff */
[C---:B------:R-:W-:Y:S02]  /*05a0*/  LOP3.LUT R15, R3.reuse, 0x100, RZ, 0xfc, !PT ;  /* 0x00000100030f7812 */ /* 0x040fe400078efcff */
[C---:B--2---:R-:W-:Y:S02]  /*05b0*/  LOP3.LUT R17, R3.reuse, 0x180, RZ, 0xfc, !PT ;  /* 0x0000018003117812 */ /* 0x044fe400078efcff */
[----:B------:R-:W-:Y:S02]  /*05c0*/  ISETP.LT.AND P1, PT, R3, 0x200, !P0 ;  /* 0x000002000300780c */ /* 0x000fe40004721270 */
[----:B------:R-:W-:Y:S02]  /*05d0*/  ISETP.LT.AND P2, PT, R13, 0x200, !P0 ;  /* 0x000002000d00780c */ /* 0x000fe40004741270 */
[----:B------:R-:W-:Y:S01]  /*05e0*/  ISETP.LT.AND P3, PT, R15, 0x200, !P0 ;  /* 0x000002000f00780c */ /* 0x000fe20004761270 */
[--C-:B------:R-:W-:Y:S01]  /*05f0*/  IMAD R3, R3, 0x400, R0.reuse ;  /* 0x0000040003037824 */ /* 0x100fe200078e0200 */
[----:B------:R-:W-:Y:S01]  /*0600*/  ISETP.LT.AND P0, PT, R17, 0x200, !P0 ;  /* 0x000002001100780c */ /* 0x000fe20004701270 */
[----:B------:R-:W-:-:S02]  /*0610*/  IMAD R13, R13, 0x400, R0 ;  /* 0x000004000d0d7824 */ /* 0x000fc400078e0200 */
[----:B------:R-:W-:Y:S02]  /*0620*/  IMAD R15, R15, 0x400, R0 ;  /* 0x000004000f0f7824 */ /* 0x000fe400078e0200 */
[----:B-1----:R-:W-:-:S04]  /*0630*/  IMAD.WIDE R2, R3, 0x4, R4 ;  /* 0x0000000403027825 */ /* 0x002fc800078e0204 */
[----:B------:R-:W-:-:S04]  /*0640*/  IMAD.WIDE R12, R13, 0x4, R4 ;  /* 0x000000040d0c7825 */ /* 0x000fc800078e0204 */
[----:B------:R-:W-:Y:S01]  /*0650*/  IMAD.WIDE R14, R15, 0x4, R4 ;  /* 0x000000040f0e7825 */ /* 0x000fe200078e0204 */
[----:B---3--:R1:W-:Y:S04]  /*0660*/  @P1 STG.E.64 desc[UR6][R2.64], R6 ;  /* 0x0000000602001986 */ /* 0x0083e8000c101b06 */
[----:B----4-:R1:W-:Y:S04]  /*0670*/  @P2 STG.E.64 desc[UR6][R12.64], R8 ;  /* 0x000000080c002986 */ /* 0x0103e8000c101b06 */
[----:B-----5:R1:W-:Y:S01]  /*0680*/  @P3 STG.E.64 desc[UR6][R14.64], R10 ;  /* 0x0000000a0e003986 */ /* 0x0203e2000c101b06 */
[----:B------:R-:W-:Y:S05]  /*0690*/  @!P0 EXIT ;  /* 0x000000000000894d */ /* 0x000fea0003800000 */
[----:B-1----:R-:W-:Y:S01]  /*06a0*/  LDS R2, [R16+0x1200] ;  /* 0x0012000010027984 */ /* 0x002fe20000000800 */
[----:B------:R-:W-:-:S03]  /*06b0*/  IMAD R17, R17, 0x400, R0 ;  /* 0x0000040011117824 */ /* 0x000fc600078e0200 */
[----:B------:R-:W0:Y:S01]  /*06c0*/  LDS R3, [R16+0x1204] ;  /* 0x0012040010037984 */ /* 0x000e220000000800 */
[----:B------:R-:W-:-:S05]  /*06d0*/  IMAD.WIDE R4, R17, 0x4, R4 ;  /* 0x0000000411047825 */ /* 0x000fca00078e0204 */
[----:B0-----:R-:W-:Y:S01]  /*06e0*/  STG.E.64 desc[UR6][R4.64], R2 ;  /* 0x0000000204007986 */ /* 0x001fe2000c101b06 */
[----:B------:R-:W-:Y:S05]  /*06f0*/  EXIT ;  /* 0x000000000000794d */ /* 0x000fea0003800000 */
.L_x_0:
[----:B------:R-:W-:-:S00]  /*0700*/  BRA `(.L_x_0) ;  /* 0xfffffffc00fc7947 */ /* 0x000fc0000383ffff */
[----:B------:R-:W-:-:S00]  /*0710*/  NOP ;  /* 0x0000000000007918 */ /* 0x000fc00000000000 */
        /* <DEDUP_REMOVED lines=14> */
.L_x_1:


//--------------------- .nv.shared.triton_poi_fused_convolution_relu_13 --------------------------
	.section	.nv.shared.triton_poi_fused_convolution_relu_13,"aw",@nobits
	.sectionflags	@""
	.align	16
	.zero		1024


//--------------------- .nv.constant0.triton_poi_fused_convolution_relu_13 --------------------------
	.section	.nv.constant0.triton_poi_fused_convolution_relu_13,"a",@progbits
	.sectionflags	@""
	.align	4
.nv.constant0.triton_poi_fused_convolution_relu_13:
	.zero		560
